//
// Generated by NVIDIA NVVM Compiler
//
// Compiler Build ID: CL-36424714
// Cuda compilation tools, release 13.0, V13.0.88
// Based on NVVM 20.0.0
//

.version 9.0
.target sm_100
.address_size 64

	// .globl	_Z9v1_kernelPiS_

.visible .entry _Z9v1_kernelPiS_(
	.param .u64 .ptr .align 1 _Z9v1_kernelPiS__param_0,
	.param .u64 .ptr .align 1 _Z9v1_kernelPiS__param_1
)
{
	.reg .b32 	%r<26>;
	.reg .b64 	%rd<22>;

	ld.param.u64 	%rd1, [_Z9v1_kernelPiS__param_0];
	ld.param.u64 	%rd2, [_Z9v1_kernelPiS__param_1];
	cvta.to.global.u64 	%rd3, %rd2;
	cvta.to.global.u64 	%rd4, %rd1;
	mov.u32 	%r1, %ctaid.x;
	mov.u32 	%r2, %ntid.x;
	mov.u32 	%r3, %tid.x;
	mad.lo.s32 	%r4, %r1, %r2, %r3;
	mul.hi.s32 	%r5, %r4, 1759218605;
	shr.u32 	%r6, %r5, 31;
	shr.s32 	%r7, %r5, 12;
	add.s32 	%r8, %r7, %r6;
	mul.lo.s32 	%r9, %r8, 10000;
	sub.s32 	%r10, %r4, %r9;
	mul.lo.s32 	%r11, %r8, 10002;
	add.s32 	%r12, %r11, 10002;
	cvt.s64.s32 	%rd5, %r12;
	cvt.s64.s32 	%rd6, %r10;
	add.s64 	%rd7, %rd5, %rd6;
	shl.b64 	%rd8, %rd7, 2;
	add.s64 	%rd9, %rd4, %rd8;
	ld.global.u32 	%r13, [%rd9+4];
	add.s32 	%r14, %r12, %r10;
	mul.wide.s32 	%rd10, %r14, 4;
	add.s64 	%rd11, %rd4, %rd10;
	ld.global.u32 	%r15, [%rd11];
	add.s32 	%r16, %r15, %r13;
	ld.global.u32 	%r17, [%rd11+8];
	add.s32 	%r18, %r16, %r17;
	cvt.s64.s32 	%rd12, %r11;
	add.s64 	%rd13, %rd12, %rd6;
	shl.b64 	%rd14, %rd13, 2;
	add.s64 	%rd15, %rd4, %rd14;
	ld.global.u32 	%r19, [%rd15+4];
	add.s32 	%r20, %r18, %r19;
	add.s32 	%r21, %r11, 20004;
	cvt.s64.s32 	%rd16, %r21;
	add.s64 	%rd17, %rd16, %rd6;
	shl.b64 	%rd18, %rd17, 2;
	add.s64 	%rd19, %rd4, %rd18;
	ld.global.u32 	%r22, [%rd19+4];
	add.s32 	%r23, %r20, %r22;
	mul.wide.s32 	%rd20, %r4, 4;
	add.s64 	%rd21, %rd3, %rd20;
	abs.s32 	%r24, %r23;
	div.s32 	%r25, %r23, %r24;
	st.global.u32 	[%rd21], %r25;
	ret;

}
	// .globl	_Z9v2_kernelPiS_
.visible .entry _Z9v2_kernelPiS_(
	.param .u64 .ptr .align 1 _Z9v2_kernelPiS__param_0,
	.param .u64 .ptr .align 1 _Z9v2_kernelPiS__param_1
)
{
	.reg .pred 	%p<2>;
	.reg .b32 	%r<104>;
	.reg .b64 	%rd<68>;

	ld.param.u64 	%rd3, [_Z9v2_kernelPiS__param_0];
	ld.param.u64 	%rd4, [_Z9v2_kernelPiS__param_1];
	cvta.to.global.u64 	%rd5, %rd4;
	cvta.to.global.u64 	%rd1, %rd3;
	mov.u32 	%r10, %ctaid.x;
	mov.u32 	%r11, %ntid.x;
	mov.u32 	%r12, %tid.x;
	mad.lo.s32 	%r13, %r10, %r11, %r12;
	mul.lo.s32 	%r101, %r13, 100;
	or.b32  	%r102, %r101, 3;
	add.s64 	%rd2, %rd5, 8;
	mov.b32 	%r103, 3;
$L__BB1_1:
	mul.wide.s32 	%rd6, %r101, 4;
	add.s64 	%rd7, %rd2, %rd6;
	add.s32 	%r14, %r102, -2;
	add.s32 	%r15, %r102, -3;
	mul.hi.s32 	%r16, %r15, 1759218605;
	shr.u32 	%r17, %r16, 31;
	shr.s32 	%r18, %r16, 12;
	add.s32 	%r19, %r18, %r17;
	mul.lo.s32 	%r20, %r19, 10000;
	sub.s32 	%r21, %r15, %r20;
	mul.lo.s32 	%r22, %r19, 10002;
	add.s32 	%r23, %r22, 10002;
	cvt.s64.s32 	%rd8, %r23;
	cvt.s64.s32 	%rd9, %r21;
	add.s64 	%rd10, %rd8, %rd9;
	shl.b64 	%rd11, %rd10, 2;
	add.s64 	%rd12, %rd1, %rd11;
	ld.global.u32 	%r24, [%rd12+4];
	add.s32 	%r25, %r23, %r21;
	mul.wide.s32 	%rd13, %r25, 4;
	add.s64 	%rd14, %rd1, %rd13;
	ld.global.u32 	%r26, [%rd14];
	add.s32 	%r27, %r26, %r24;
	ld.global.u32 	%r28, [%rd14+8];
	add.s32 	%r29, %r27, %r28;
	cvt.s64.s32 	%rd15, %r22;
	add.s64 	%rd16, %rd15, %rd9;
	shl.b64 	%rd17, %rd16, 2;
	add.s64 	%rd18, %rd1, %rd17;
	ld.global.u32 	%r30, [%rd18+4];
	add.s32 	%r31, %r29, %r30;
	add.s32 	%r32, %r22, 20004;
	cvt.s64.s32 	%rd19, %r32;
	add.s64 	%rd20, %rd19, %rd9;
	shl.b64 	%rd21, %rd20, 2;
	add.s64 	%rd22, %rd1, %rd21;
	ld.global.u32 	%r33, [%rd22+4];
	add.s32 	%r34, %r31, %r33;
	abs.s32 	%r35, %r34;
	div.s32 	%r36, %r34, %r35;
	st.global.u32 	[%rd7+-8], %r36;
	mul.hi.s32 	%r37, %r14, 1759218605;
	shr.u32 	%r38, %r37, 31;
	shr.s32 	%r39, %r37, 12;
	add.s32 	%r40, %r39, %r38;
	mul.lo.s32 	%r41, %r40, 10000;
	sub.s32 	%r42, %r14, %r41;
	mul.lo.s32 	%r43, %r40, 10002;
	add.s32 	%r44, %r43, 10002;
	cvt.s64.s32 	%rd23, %r44;
	cvt.s64.s32 	%rd24, %r42;
	add.s64 	%rd25, %rd23, %rd24;
	shl.b64 	%rd26, %rd25, 2;
	add.s64 	%rd27, %rd1, %rd26;
	ld.global.u32 	%r45, [%rd27+4];
	add.s32 	%r46, %r44, %r42;
	mul.wide.s32 	%rd28, %r46, 4;
	add.s64 	%rd29, %rd1, %rd28;
	ld.global.u32 	%r47, [%rd29];
	add.s32 	%r48, %r47, %r45;
	ld.global.u32 	%r49, [%rd29+8];
	add.s32 	%r50, %r48, %r49;
	cvt.s64.s32 	%rd30, %r43;
	add.s64 	%rd31, %rd30, %rd24;
	shl.b64 	%rd32, %rd31, 2;
	add.s64 	%rd33, %rd1, %rd32;
	ld.global.u32 	%r51, [%rd33+4];
	add.s32 	%r52, %r50, %r51;
	add.s32 	%r53, %r43, 20004;
	cvt.s64.s32 	%rd34, %r53;
	add.s64 	%rd35, %rd34, %rd24;
	shl.b64 	%rd36, %rd35, 2;
	add.s64 	%rd37, %rd1, %rd36;
	ld.global.u32 	%r54, [%rd37+4];
	add.s32 	%r55, %r52, %r54;
	abs.s32 	%r56, %r55;
	div.s32 	%r57, %r55, %r56;
	st.global.u32 	[%rd7+-4], %r57;
	add.s32 	%r58, %r102, -1;
	mul.hi.s32 	%r59, %r58, 1759218605;
	shr.u32 	%r60, %r59, 31;
	shr.s32 	%r61, %r59, 12;
	add.s32 	%r62, %r61, %r60;
	mul.lo.s32 	%r63, %r62, 10000;
	sub.s32 	%r64, %r58, %r63;
	mul.lo.s32 	%r65, %r62, 10002;
	add.s32 	%r66, %r65, 10002;
	cvt.s64.s32 	%rd38, %r66;
	cvt.s64.s32 	%rd39, %r64;
	add.s64 	%rd40, %rd38, %rd39;
	shl.b64 	%rd41, %rd40, 2;
	add.s64 	%rd42, %rd1, %rd41;
	ld.global.u32 	%r67, [%rd42+4];
	add.s32 	%r68, %r66, %r64;
	mul.wide.s32 	%rd43, %r68, 4;
	add.s64 	%rd44, %rd1, %rd43;
	ld.global.u32 	%r69, [%rd44];
	add.s32 	%r70, %r69, %r67;
	ld.global.u32 	%r71, [%rd44+8];
	add.s32 	%r72, %r70, %r71;
	cvt.s64.s32 	%rd45, %r65;
	add.s64 	%rd46, %rd45, %rd39;
	shl.b64 	%rd47, %rd46, 2;
	add.s64 	%rd48, %rd1, %rd47;
	ld.global.u32 	%r73, [%rd48+4];
	add.s32 	%r74, %r72, %r73;
	add.s32 	%r75, %r65, 20004;
	cvt.s64.s32 	%rd49, %r75;
	add.s64 	%rd50, %rd49, %rd39;
	shl.b64 	%rd51, %rd50, 2;
	add.s64 	%rd52, %rd1, %rd51;
	ld.global.u32 	%r76, [%rd52+4];
	add.s32 	%r77, %r74, %r76;
	abs.s32 	%r78, %r77;
	div.s32 	%r79, %r77, %r78;
	st.global.u32 	[%rd7], %r79;
	mul.hi.s32 	%r80, %r102, 1759218605;
	shr.u32 	%r81, %r80, 31;
	shr.s32 	%r82, %r80, 12;
	add.s32 	%r83, %r82, %r81;
	mul.lo.s32 	%r84, %r83, 10000;
	sub.s32 	%r85, %r102, %r84;
	mul.lo.s32 	%r86, %r83, 10002;
	add.s32 	%r87, %r86, 10002;
	cvt.s64.s32 	%rd53, %r87;
	cvt.s64.s32 	%rd54, %r85;
	add.s64 	%rd55, %rd53, %rd54;
	shl.b64 	%rd56, %rd55, 2;
	add.s64 	%rd57, %rd1, %rd56;
	ld.global.u32 	%r88, [%rd57+4];
	add.s32 	%r89, %r87, %r85;
	mul.wide.s32 	%rd58, %r89, 4;
	add.s64 	%rd59, %rd1, %rd58;
	ld.global.u32 	%r90, [%rd59];
	add.s32 	%r91, %r90, %r88;
	ld.global.u32 	%r92, [%rd59+8];
	add.s32 	%r93, %r91, %r92;
	cvt.s64.s32 	%rd60, %r86;
	add.s64 	%rd61, %rd60, %rd54;
	shl.b64 	%rd62, %rd61, 2;
	add.s64 	%rd63, %rd1, %rd62;
	ld.global.u32 	%r94, [%rd63+4];
	add.s32 	%r95, %r93, %r94;
	add.s32 	%r96, %r86, 20004;
	cvt.s64.s32 	%rd64, %r96;
	add.s64 	%rd65, %rd64, %rd54;
	shl.b64 	%rd66, %rd65, 2;
	add.s64 	%rd67, %rd1, %rd66;
	ld.global.u32 	%r97, [%rd67+4];
	add.s32 	%r98, %r95, %r97;
	abs.s32 	%r99, %r98;
	div.s32 	%r100, %r98, %r99;
	st.global.u32 	[%rd7+4], %r100;
	add.s32 	%r103, %r103, 4;
	add.s32 	%r102, %r102, 4;
	add.s32 	%r101, %r101, 4;
	setp.ne.s32 	%p1, %r103, 103;
	@%p1 bra 	$L__BB1_1;
	ret;

}


// ===== COMPILED SASS (sm_100) =====

	.target	sm_100

	.elftype	@"ET_EXEC"


//--------------------- .note.nv.tkinfo           --------------------------
	.section	.note.nv.tkinfo,"",@"SHT_NOTE"
	.sectionflags	@"SHF_NOTE_NV_TKINFO"
	.tkinfo
        /*0018*/ 	.word	0x00000002
        /*0030*/ 	.string	""
        /*0030*/ 	.string	"ptxas"
        /*0030*/ 	.string	"Cuda compilation tools, release 13.0, V13.0.88"
        /*0030*/ 	.string	"Build cuda_13.0.r13.0/compiler.36424714_0"
        /*0030*/ 	.string	"-arch sm_100 -m 64 "



//--------------------- .note.nv.cuinfo           --------------------------
	.section	.note.nv.cuinfo,"",@"SHT_NOTE"
	.sectionflags	@"SHF_NOTE_NV_CUINFO"
        /*0018*/ 	.short	0x0002
        /*001a*/ 	.short	0x0064
        /*001c*/ 	.short	0x0082
	.zero		2


//--------------------- .nv.info                  --------------------------
	.section	.nv.info,"",@"SHT_CUDA_INFO"
	.align	4


	//----- nvinfo : EIATTR_REGCOUNT
	.align		4
        /*0000*/ 	.byte	0x04, 0x2f
        /*0002*/ 	.short	(.L_1 - .L_0)
	.align		4
.L_0:
        /*0004*/ 	.word	index@(_Z9v1_kernelPiS_)
        /*0008*/ 	.word	0x00000012


	//----- nvinfo : EIATTR_FRAME_SIZE
	.align		4
.L_1:
        /*000c*/ 	.byte	0x04, 0x11
        /*000e*/ 	.short	(.L_3 - .L_2)
	.align		4
.L_2:
        /*0010*/ 	.word	index@(_Z9v1_kernelPiS_)
        /*0014*/ 	.word	0x00000000


	//----- nvinfo : EIATTR_REGCOUNT
	.align		4
.L_3:
        /*0018*/ 	.byte	0x04, 0x2f
        /*001a*/ 	.short	(.L_5 - .L_4)
	.align		4
.L_4:
        /*001c*/ 	.word	index@(_Z9v2_kernelPiS_)
        /*0020*/ 	.word	0x00000017


	//----- nvinfo : EIATTR_FRAME_SIZE
	.align		4
.L_5:
        /*0024*/ 	.byte	0x04, 0x11
        /*0026*/ 	.short	(.L_7 - .L_6)
	.align		4
.L_6:
        /*0028*/ 	.word	index@(_Z9v2_kernelPiS_)
        /*002c*/ 	.word	0x00000000


	//----- nvinfo : EIATTR_MIN_STACK_SIZE
	.align		4
.L_7:
        /*0030*/ 	.byte	0x04, 0x12
        /*0032*/ 	.short	(.L_9 - .L_8)
	.align		4
.L_8:
        /*0034*/ 	.word	index@(_Z9v2_kernelPiS_)
        /*0038*/ 	.word	0x00000000


	//----- nvinfo : EIATTR_MIN_STACK_SIZE
	.align		4
.L_9:
        /*003c*/ 	.byte	0x04, 0x12
        /*003e*/ 	.short	(.L_11 - .L_10)
	.align		4
.L_10:
        /*0040*/ 	.word	index@(_Z9v1_kernelPiS_)
        /*0044*/ 	.word	0x00000000
.L_11:


//--------------------- .nv.compat                --------------------------
	.section	.nv.compat,"",@"SHT_CUDA_COMPAT_INFO"
	.align	4
        /*0000*/ 	.byte	0x02, 0x09, 0x00, 0x00, 0x02, 0x02, 0x01, 0x00, 0x02, 0x05, 0x05, 0x00, 0x03, 0x07, 0x01, 0x01
        /*0010*/ 	.byte	0x02, 0x03, 0x00, 0x00, 0x02, 0x06, 0x01, 0x00, 0x04, 0x0b, 0x08, 0x00, 0x09, 0x00, 0x00, 0x00
        /*0020*/ 	.byte	0x00, 0x00, 0x00, 0x00


//--------------------- .nv.info._Z9v2_kernelPiS_ --------------------------
	.section	.nv.info._Z9v2_kernelPiS_,"",@"SHT_CUDA_INFO"
	.sectionflags	@""
	.align	4


	//----- nvinfo : EIATTR_CUDA_API_VERSION
	.align		4
        /*0000*/ 	.byte	0x04, 0x37
        /*0002*/ 	.short	(.L_13 - .L_12)
.L_12:
        /*0004*/ 	.word	0x00000082


	//----- nvinfo : EIATTR_KPARAM_INFO
	.align		4
.L_13:
        /*0008*/ 	.byte	0x04, 0x17
        /*000a*/ 	.short	(.L_15 - .L_14)
.L_14:
        /*000c*/ 	.word	0x00000000
        /*0010*/ 	.short	0x0001
        /*0012*/ 	.short	0x0008
        /*0014*/ 	.byte	0x00, 0xf5, 0x21, 0x00


	//----- nvinfo : EIATTR_KPARAM_INFO
	.align		4
.L_15:
        /*0018*/ 	.byte	0x04, 0x17
        /*001a*/ 	.short	(.L_17 - .L_16)
.L_16:
        /*001c*/ 	.word	0x00000000
        /*0020*/ 	.short	0x0000
        /*0022*/ 	.short	0x0000
        /*0024*/ 	.byte	0x00, 0xf5, 0x21, 0x00


	//----- nvinfo : EIATTR_SPARSE_MMA_MASK
	.align		4
.L_17:
        /*0028*/ 	.byte	0x03, 0x50
        /*002a*/ 	.short	0x0000


	//----- nvinfo : EIATTR_MAXREG_COUNT
	.align		4
        /*002c*/ 	.byte	0x03, 0x1b
        /*002e*/ 	.short	0x00ff


	//----- nvinfo : EIATTR_MERCURY_ISA_VERSION
	.align		4
        /*0030*/ 	.byte	0x03, 0x5f
        /*0032*/ 	.short	0x0101


	//----- nvinfo : EIATTR_VRC_CTA_INIT_COUNT
	.align		4
        /*0034*/ 	.byte	0x02, 0x4a
	.zero		1
	.zero		1


	//----- nvinfo : EIATTR_EXIT_INSTR_OFFSETS
	.align		4
        /*0038*/ 	.byte	0x04, 0x1c
        /*003a*/ 	.short	(.L_19 - .L_18)


	//   ....[0]....
.L_18:
        /*003c*/ 	.word	0x00000ef0


	//----- nvinfo : EIATTR_CBANK_PARAM_SIZE
	.align		4
.L_19:
        /*0040*/ 	.byte	0x03, 0x19
        /*0042*/ 	.short	0x0010


	//----- nvinfo : EIATTR_PARAM_CBANK
	.align		4
        /*0044*/ 	.byte	0x04, 0x0a
        /*0046*/ 	.short	(.L_21 - .L_20)
	.align		4
.L_20:
        /*0048*/ 	.word	index@(.nv.constant0._Z9v2_kernelPiS_)
        /*004c*/ 	.short	0x0380
        /*004e*/ 	.short	0x0010


	//----- nvinfo : EIATTR_SW_WAR
	.align		4
.L_21:
        /*0050*/ 	.byte	0x04, 0x36
        /*0052*/ 	.short	(.L_23 - .L_22)
.L_22:
        /*0054*/ 	.word	0x00000008
.L_23:


//--------------------- .nv.info._Z9v1_kernelPiS_ --------------------------
	.section	.nv.info._Z9v1_kernelPiS_,"",@"SHT_CUDA_INFO"
	.sectionflags	@""
	.align	4


	//----- nvinfo : EIATTR_CUDA_API_VERSION
	.align		4
        /*0000*/ 	.byte	0x04, 0x37
        /*0002*/ 	.short	(.L_25 - .L_24)
.L_24:
        /*0004*/ 	.word	0x00000082


	//----- nvinfo : EIATTR_KPARAM_INFO
	.align		4
.L_25:
        /*0008*/ 	.byte	0x04, 0x17
        /*000a*/ 	.short	(.L_27 - .L_26)
.L_26:
        /*000c*/ 	.word	0x00000000
        /*0010*/ 	.short	0x0001
        /*0012*/ 	.short	0x0008
        /*0014*/ 	.byte	0x00, 0xf5, 0x21, 0x00


	//----- nvinfo : EIATTR_KPARAM_INFO
	.align		4
.L_27:
        /*0018*/ 	.byte	0x04, 0x17
        /*001a*/ 	.short	(.L_29 - .L_28)
.L_28:
        /*001c*/ 	.word	0x00000000
        /*0020*/ 	.short	0x0000
        /*0022*/ 	.short	0x0000
        /*0024*/ 	.byte	0x00, 0xf5, 0x21, 0x00


	//----- nvinfo : EIATTR_SPARSE_MMA_MASK
	.align		4
.L_29:
        /*0028*/ 	.byte	0x03, 0x50
        /*002a*/ 	.short	0x0000


	//----- nvinfo : EIATTR_MAXREG_COUNT
	.align		4
        /*002c*/ 	.byte	0x03, 0x1b
        /*002e*/ 	.short	0x00ff


	//----- nvinfo : EIATTR_MERCURY_ISA_VERSION
	.align		4
        /*0030*/ 	.byte	0x03, 0x5f
        /*0032*/ 	.short	0x0101


	//----- nvinfo : EIATTR_VRC_CTA_INIT_COUNT
	.align		4
        /*0034*/ 	.byte	0x02, 0x4a
	.zero		1
	.zero		1


	//----- nvinfo : EIATTR_EXIT_INSTR_OFFSETS
	.align		4
        /*0038*/ 	.byte	0x04, 0x1c
        /*003a*/ 	.short	(.L_31 - .L_30)


	//   ....[0]....
.L_30:
        /*003c*/ 	.word	0x000003f0


	//----- nvinfo : EIATTR_CBANK_PARAM_SIZE
	.align		4
.L_31:
        /*0040*/ 	.byte	0x03, 0x19
        /*0042*/ 	.short	0x0010


	//----- nvinfo : EIATTR_PARAM_CBANK
	.align		4
        /*0044*/ 	.byte	0x04, 0x0a
        /*0046*/ 	.short	(.L_33 - .L_32)
	.align		4
.L_32:
        /*0048*/ 	.word	index@(.nv.constant0._Z9v1_kernelPiS_)
        /*004c*/ 	.short	0x0380
        /*004e*/ 	.short	0x0010


	//----- nvinfo : EIATTR_SW_WAR
	.align		4
.L_33:
        /*0050*/ 	.byte	0x04, 0x36
        /*0052*/ 	.short	(.L_35 - .L_34)
.L_34:
        /*0054*/ 	.word	0x00000008
.L_35:


//--------------------- .nv.callgraph             --------------------------
	.section	.nv.callgraph,"",@"SHT_CUDA_CALLGRAPH"
	.align	4
	.sectionentsize	8
	.align		4
        /*0000*/ 	.word	0x00000000
	.align		4
        /*0004*/ 	.word	0xffffffff
	.align		4
        /*0008*/ 	.word	0x00000000
	.align		4
        /*000c*/ 	.word	0xfffffffe
	.align		4
        /*0010*/ 	.word	0x00000000
	.align		4
        /*0014*/ 	.word	0xfffffffd
	.align		4
        /*0018*/ 	.word	0x00000000
	.align		4
        /*001c*/ 	.word	0xfffffffc


//--------------------- .text._Z9v2_kernelPiS_    --------------------------
	.section	.text._Z9v2_kernelPiS_,"ax",@progbits
	.align	128
        .global         _Z9v2_kernelPiS_
        .type           _Z9v2_kernelPiS_,@function
        .size           _Z9v2_kernelPiS_,(.L_x_3 - _Z9v2_kernelPiS_)
        .other          _Z9v2_kernelPiS_,@"STO_CUDA_ENTRY STV_DEFAULT"
_Z9v2_kernelPiS_:
.text._Z9v2_kernelPiS_:
[----:B------:R-:W-:Y:S01]  /*0000*/  LDC R1, c[0x0][0x37c] ;  /* 0x0000df00ff017b82 */ /* 0x000fe20000000800 */
[----:B------:R-:W0:Y:S07]  /*0010*/  S2R R5, SR_TID.X ;  /* 0x0000000000057919 */ /* 0x000e2e0000002100 */
[----:B------:R-:W0:Y:S01]  /*0020*/  S2UR UR6, SR_CTAID.X ;  /* 0x00000000000679c3 */ /* 0x000e220000002500 */
[----:B------:R-:W1:Y:S01]  /*0030*/  LDCU.64 UR4, c[0x0][0x388] ;  /* 0x00007100ff0477ac */ /* 0x000e620008000a00 */
[----:B------:R-:W2:Y:S06]  /*0040*/  LDCU.64 UR8, c[0x0][0x358] ;  /* 0x00006b00ff0877ac */ /* 0x000eac0008000a00 */
[----:B------:R-:W0:Y:S01]  /*0050*/  LDC R6, c[0x0][0x360] ;  /* 0x0000d800ff067b82 */ /* 0x000e220000000800 */
[----:B------:R-:W3:Y:S07]  /*0060*/  LDCU.64 UR10, c[0x0][0x380] ;  /* 0x00007000ff0a77ac */ /* 0x000eee0008000a00 */
[----:B------:R-:W4:Y:S01]  /*0070*/  LDC.64 R2, c[0x0][0x380] ;  /* 0x0000e000ff027b82 */ /* 0x000f220000000a00 */
[----:B-1----:R-:W-:-:S04]  /*0080*/  UIADD3 UR4, UP0, UPT, UR4, 0x8, URZ ;  /* 0x0000000804047890 */ /* 0x002fc8000ff1e0ff */
[----:B------:R-:W-:Y:S01]  /*0090*/  UIADD3.X UR5, UPT, UPT, URZ, UR5, URZ, UP0, !UPT ;  /* 0x00000005ff057290 */ /* 0x000fe200087fe4ff */
[----:B0-----:R-:W-:Y:S01]  /*00a0*/  IMAD R6, R6, UR6, R5 ;  /* 0x0000000606067c24 */ /* 0x001fe2000f8e0205 */
[----:B------:R-:W-:-:S03]  /*00b0*/  UMOV UR6, 0x3 ;  /* 0x0000000300067882 */ /* 0x000fc60000000000 */
[----:B------:R-:W-:-:S04]  /*00c0*/  IMAD R6, R6, 0x64, RZ ;  /* 0x0000006406067824 */ /* 0x000fc800078e02ff */
[----:B--234-:R-:W-:-:S07]  /*00d0*/  VIADD R0, R6, 0x3 ;  /* 0x0000000306007836 */ /* 0x01cfce0000000000 */
.L_x_0:
[----:B0-----:R-:W-:-:S04]  /*00e0*/  VIADD R4, R0, 0xfffffffd ;  /* 0xfffffffd00047836 */ /* 0x001fc80000000000 */
[----:B------:R-:W-:-:S05]  /*00f0*/  IMAD.HI R5, R4, 0x68db8bad, RZ ;  /* 0x68db8bad04057827 */ /* 0x000fca00078e02ff */
[----:B------:R-:W-:-:S04]  /*0100*/  SHF.R.U32.HI R8, RZ, 0x1f, R5 ;  /* 0x0000001fff087819 */ /* 0x000fc80000011605 */
[----:B------:R-:W-:-:S05]  /*0110*/  LEA.HI.SX32 R5, R5, R8, 0x14 ;  /* 0x0000000805057211 */ /* 0x000fca00078fa2ff */
[C---:B------:R-:W-:Y:S02]  /*0120*/  IMAD R7, R5.reuse, 0x2712, RZ ;  /* 0x0000271205077824 */ /* 0x040fe400078e02ff */
[----:B------:R-:W-:Y:S02]  /*0130*/  IMAD R4, R5, -0x2710, R4 ;  /* 0xffffd8f005047824 */ /* 0x000fe400078e0204 */
[C---:B------:R-:W-:Y:S02]  /*0140*/  VIADD R5, R7.reuse, 0x2712 ;  /* 0x0000271207057836 */ /* 0x040fe40000000000 */
[----:B------:R-:W-:Y:S01]  /*0150*/  VIADD R9, R7, 0x4e24 ;  /* 0x00004e2407097836 */ /* 0x000fe20000000000 */
[----:B------:R-:W-:Y:S01]  /*0160*/  SHF.R.S32.HI R10, RZ, 0x1f, R4 ;  /* 0x0000001fff0a7819 */ /* 0x000fe20000011404 */
[C---:B------:R-:W-:Y:S01]  /*0170*/  IMAD.IADD R13, R4.reuse, 0x1, R5 ;  /* 0x00000001040d7824 */ /* 0x040fe200078e0205 */
[C---:B------:R-:W-:Y:S02]  /*0180*/  IADD3 R15, P0, PT, R4.reuse, R5, RZ ;  /* 0x00000005040f7210 */ /* 0x040fe40007f1e0ff */
[----:B------:R-:W-:Y:S01]  /*0190*/  IADD3 R11, P2, PT, R4, R9, RZ ;  /* 0x00000009040b7210 */ /* 0x000fe20007f5e0ff */
[----:B------:R-:W-:Y:S01]  /*01a0*/  IMAD.WIDE R12, R13, 0x4, R2 ;  /* 0x000000040d0c7825 */ /* 0x000fe200078e0202 */
[----:B------:R-:W-:-:S02]  /*01b0*/  LEA.HI.X.SX32 R18, R5, R10, 0x1, P0 ;  /* 0x0000000a05127211 */ /* 0x000fc400000f0eff */
[----:B------:R-:W-:Y:S02]  /*01c0*/  IADD3 R14, P1, PT, R4, R7, RZ ;  /* 0x00000007040e7210 */ /* 0x000fe40007f3e0ff */
[----:B------:R-:W-:Y:S02]  /*01d0*/  LEA R8, P0, R15, UR10, 0x2 ;  /* 0x0000000a0f087c11 */ /* 0x000fe4000f8010ff */
[-C--:B------:R-:W-:Y:S02]  /*01e0*/  LEA.HI.X.SX32 R16, R9, R10.reuse, 0x1, P2 ;  /* 0x0000000a09107211 */ /* 0x080fe400010f0eff */
[----:B------:R-:W-:Y:S02]  /*01f0*/  LEA.HI.X.SX32 R7, R7, R10, 0x1, P1 ;  /* 0x0000000a07077211 */ /* 0x000fe400008f0eff */
[----:B------:R-:W-:Y:S02]  /*0200*/  LEA.HI.X R9, R15, UR11, R18, 0x2, P0 ;  /* 0x0000000b0f097c11 */ /* 0x000fe400080f1412 */
[----:B------:R-:W-:-:S02]  /*0210*/  LEA R4, P1, R14, UR10, 0x2 ;  /* 0x0000000a0e047c11 */ /* 0x000fc4000f8210ff */
[C---:B------:R-:W-:Y:S01]  /*0220*/  LEA R10, P0, R11.reuse, UR10, 0x2 ;  /* 0x0000000a0b0a7c11 */ /* 0x040fe2000f8010ff */
[----:B------:R0:W2:Y:S01]  /*0230*/  LDG.E R8, desc[UR8][R8.64+0x4] ;  /* 0x0000040808087981 */ /* 0x0000a2000c1e1900 */
[----:B------:R-:W-:Y:S02]  /*0240*/  LEA.HI.X R5, R14, UR11, R7, 0x2, P1 ;  /* 0x0000000b0e057c11 */ /* 0x000fe400088f1407 */
[----:B------:R-:W-:Y:S01]  /*0250*/  LEA.HI.X R11, R11, UR11, R16, 0x2, P0 ;  /* 0x0000000b0b0b7c11 */ /* 0x000fe200080f1410 */
[----:B------:R-:W2:Y:S04]  /*0260*/  LDG.E R7, desc[UR8][R12.64] ;  /* 0x000000080c077981 */ /* 0x000ea8000c1e1900 */
[----:B------:R-:W2:Y:S04]  /*0270*/  LDG.E R14, desc[UR8][R12.64+0x8] ;  /* 0x000008080c0e7981 */ /* 0x000ea8000c1e1900 */
[----:B------:R-:W3:Y:S04]  /*0280*/  LDG.E R4, desc[UR8][R4.64+0x4] ;  /* 0x0000040804047981 */ /* 0x000ee8000c1e1900 */
[----:B------:R-:W3:Y:S01]  /*0290*/  LDG.E R10, desc[UR8][R10.64+0x4] ;  /* 0x000004080a0a7981 */ /* 0x000ee2000c1e1900 */
[----:B0-----:R-:W-:Y:S01]  /*02a0*/  VIADD R9, R0, 0xfffffffe ;  /* 0xfffffffe00097836 */ /* 0x001fe20000000000 */
[----:B--2---:R-:W-:-:S04]  /*02b0*/  IADD3 R7, PT, PT, R14, R7, R8 ;  /* 0x000000070e077210 */ /* 0x004fc80007ffe008 */
[----:B---3--:R-:W-:-:S04]  /*02c0*/  IADD3 R16, PT, PT, R10, R7, R4 ;  /* 0x000000070a107210 */ /* 0x008fc80007ffe004 */
[----:B------:R-:W-:-:S04]  /*02d0*/  IABS R7, R16 ;  /* 0x0000001000077213 */ /* 0x000fc80000000000 */
[----:B------:R-:W0:Y:S08]  /*02e0*/  I2F.RP R14, R7 ;  /* 0x00000007000e7306 */ /* 0x000e300000209400 */
[----:B0-----:R-:W0:Y:S02]  /*02f0*/  MUFU.RCP R14, R14 ;  /* 0x0000000e000e7308 */ /* 0x001e240000001000 */
[----:B0-----:R-:W-:-:S06]  /*0300*/  VIADD R12, R14, 0xffffffe ;  /* 0x0ffffffe0e0c7836 */ /* 0x001fcc0000000000 */
[----:B------:R0:W1:Y:S01]  /*0310*/  F2I.FTZ.U32.TRUNC.NTZ R13, R12 ;  /* 0x0000000c000d7305 */ /* 0x000062000021f000 */
[----:B------:R-:W-:Y:S01]  /*0320*/  IABS R8, R16 ;  /* 0x0000001000087213 */ /* 0x000fe20000000000 */
[----:B0-----:R-:W-:Y:S02]  /*0330*/  IMAD.MOV.U32 R12, RZ, RZ, RZ ;  /* 0x000000ffff0c7224 */ /* 0x001fe400078e00ff */
[----:B-1----:R-:W-:-:S04]  /*0340*/  IMAD.MOV R4, RZ, RZ, -R13 ;  /* 0x000000ffff047224 */ /* 0x002fc800078e0a0d */
[----:B------:R-:W-:-:S04]  /*0350*/  IMAD R5, R4, R7, RZ ;  /* 0x0000000704057224 */ /* 0x000fc800078e02ff */
[----:B------:R-:W-:-:S04]  /*0360*/  IMAD.HI.U32 R4, R13, R5, R12 ;  /* 0x000000050d047227 */ /* 0x000fc800078e000c */
[----:B------:R-:W-:Y:S02]  /*0370*/  IMAD.MOV R8, RZ, RZ, -R8 ;  /* 0x000000ffff087224 */ /* 0x000fe400078e0a08 */
[----:B------:R-:W-:-:S04]  /*0380*/  IMAD.HI.U32 R15, R4, R7, RZ ;  /* 0x00000007040f7227 */ /* 0x000fc800078e00ff */
[----:B------:R-:W-:-:S05]  /*0390*/  IMAD R4, R15, R8, R7 ;  /* 0x000000080f047224 */ /* 0x000fca00078e0207 */
[----:B------:R-:W-:Y:S01]  /*03a0*/  ISETP.GT.U32.AND P3, PT, R7, R4, PT ;  /* 0x000000040700720c */ /* 0x000fe20003f64070 */
[----:B------:R-:W-:-:S05]  /*03b0*/  IMAD.HI R5, R9, 0x68db8bad, RZ ;  /* 0x68db8bad09057827 */ /* 0x000fca00078e02ff */
[----:B------:R-:W-:-:S07]  /*03c0*/  SHF.R.U32.HI R8, RZ, 0x1f, R5 ;  /* 0x0000001fff087819 */ /* 0x000fce0000011605 */
[----:B------:R-:W-:Y:S01]  /*03d0*/  @!P3 IMAD.IADD R4, R4, 0x1, -R7 ;  /* 0x000000010404b824 */ /* 0x000fe200078e0a07 */
[----:B------:R-:W-:-:S04]  /*03e0*/  LEA.HI.SX32 R8, R5, R8, 0x14 ;  /* 0x0000000805087211 */ /* 0x000fc800078fa2ff */
[-C--:B------:R-:W-:Y:S02]  /*03f0*/  ISETP.GE.U32.AND P2, PT, R4, R7.reuse, PT ;  /* 0x000000070400720c */ /* 0x080fe40003f46070 */
[----:B------:R-:W-:Y:S01]  /*0400*/  LOP3.LUT R4, R16, R7, RZ, 0x3c, !PT ;  /* 0x0000000710047212 */ /* 0x000fe200078e3cff */
[----:B------:R-:W-:Y:S01]  /*0410*/  IMAD R9, R8, -0x2710, R9 ;  /* 0xffffd8f008097824 */ /* 0x000fe200078e0209 */
[----:B------:R-:W-:Y:S01]  /*0420*/  ISETP.NE.AND P0, PT, R16, RZ, PT ;  /* 0x000000ff1000720c */ /* 0x000fe20003f05270 */
[----:B------:R-:W-:Y:S01]  /*0430*/  IMAD R8, R8, 0x2712, RZ ;  /* 0x0000271208087824 */ /* 0x000fe200078e02ff */
[----:B------:R-:W-:Y:S01]  /*0440*/  ISETP.GE.AND P1, PT, R4, RZ, PT ;  /* 0x000000ff0400720c */ /* 0x000fe20003f26270 */
[----:B------:R-:W-:Y:S02]  /*0450*/  @!P3 VIADD R15, R15, 0x1 ;  /* 0x000000010f0fb836 */ /* 0x000fe40000000000 */
[C---:B------:R-:W-:Y:S02]  /*0460*/  VIADD R10, R8.reuse, 0x2712 ;  /* 0x00002712080a7836 */ /* 0x040fe40000000000 */
[----:B------:R-:W-:Y:S01]  /*0470*/  VIADD R12, R8, 0x4e24 ;  /* 0x00004e24080c7836 */ /* 0x000fe20000000000 */
[----:B------:R-:W-:Y:S01]  /*0480*/  SHF.R.S32.HI R11, RZ, 0x1f, R9 ;  /* 0x0000001fff0b7819 */ /* 0x000fe20000011409 */
[----:B------:R-:W-:Y:S01]  /*0490*/  @P2 VIADD R15, R15, 0x1 ;  /* 0x000000010f0f2836 */ /* 0x000fe20000000000 */
[----:B------:R-:W-:-:S02]  /*04a0*/  IADD3 R16, P3, PT, R9, R8, RZ ;  /* 0x0000000809107210 */ /* 0x000fc40007f7e0ff */
[C---:B------:R-:W-:Y:S02]  /*04b0*/  IADD3 R13, P2, PT, R9.reuse, R10, RZ ;  /* 0x0000000a090d7210 */ /* 0x040fe40007f5e0ff */
[C---:B------:R-:W-:Y:S01]  /*04c0*/  IADD3 R14, P4, PT, R9.reuse, R12, RZ ;  /* 0x0000000c090e7210 */ /* 0x040fe20007f9e0ff */
[----:B------:R-:W-:Y:S01]  /*04d0*/  IMAD.IADD R17, R9, 0x1, R10 ;  /* 0x0000000109117824 */ /* 0x000fe200078e020a */
[-C--:B------:R-:W-:Y:S01]  /*04e0*/  LEA.HI.X.SX32 R9, R8, R11.reuse, 0x1, P3 ;  /* 0x0000000b08097211 */ /* 0x080fe200018f0eff */
[----:B------:R-:W-:Y:S01]  /*04f0*/  @!P1 IMAD.MOV R15, RZ, RZ, -R15 ;  /* 0x000000ffff0f9224 */ /* 0x000fe200078e0a0f */
[-C--:B------:R-:W-:Y:S01]  /*0500*/  LEA.HI.X.SX32 R18, R10, R11.reuse, 0x1, P2 ;  /* 0x0000000b0a127211 */ /* 0x080fe200010f0eff */
[----:B------:R-:W-:Y:S01]  /*0510*/  IMAD.U32 R4, RZ, RZ, UR4 ;  /* 0x00000004ff047e24 */ /* 0x000fe2000f8e00ff */
[----:B------:R-:W-:Y:S01]  /*0520*/  LEA.HI.X.SX32 R11, R12, R11, 0x1, P4 ;  /* 0x0000000b0c0b7211 */ /* 0x000fe200020f0eff */
[----:B------:R-:W-:Y:S01]  /*0530*/  IMAD.U32 R5, RZ, RZ, UR5 ;  /* 0x00000005ff057e24 */ /* 0x000fe2000f8e00ff */
[----:B------:R-:W-:-:S02]  /*0540*/  @!P0 LOP3.LUT R15, RZ, R7, RZ, 0x33, !PT ;  /* 0x00000007ff0f8212 */ /* 0x000fc400078e33ff */
[----:B------:R-:W-:Y:S02]  /*0550*/  LEA R8, P1, R16, UR10, 0x2 ;  /* 0x0000000a10087c11 */ /* 0x000fe4000f8210ff */
[----:B------:R-:W-:Y:S01]  /*0560*/  LEA R12, P0, R13, UR10, 0x2 ;  /* 0x0000000a0d0c7c11 */ /* 0x000fe2000f8010ff */
[----:B------:R-:W-:Y:S01]  /*0570*/  IMAD.WIDE R4, R6, 0x4, R4 ;  /* 0x0000000406047825 */ /* 0x000fe200078e0204 */
[----:B------:R-:W-:Y:S02]  /*0580*/  LEA.HI.X R9, R16, UR11, R9, 0x2, P1 ;  /* 0x0000000b10097c11 */ /* 0x000fe400088f1409 */
[C---:B------:R-:W-:Y:S01]  /*0590*/  LEA R10, P2, R14.reuse, UR10, 0x2 ;  /* 0x0000000a0e0a7c11 */ /* 0x040fe2000f8410ff */
[----:B------:R-:W-:Y:S01]  /*05a0*/  IMAD.WIDE R16, R17, 0x4, R2 ;  /* 0x0000000411107825 */ /* 0x000fe200078e0202 */
[----:B------:R-:W-:Y:S01]  /*05b0*/  LEA.HI.X R13, R13, UR11, R18, 0x2, P0 ;  /* 0x0000000b0d0d7c11 */ /* 0x000fe200080f1412 */
[----:B------:R0:W-:Y:S01]  /*05c0*/  STG.E desc[UR8][R4.64+-0x8], R15 ;  /* 0xfffff80f04007986 */ /* 0x0001e2000c101908 */
[----:B------:R-:W-:-:S03]  /*05d0*/  LEA.HI.X R11, R14, UR11, R11, 0x2, P2 ;  /* 0x0000000b0e0b7c11 */ /* 0x000fc600090f140b */
[----:B------:R-:W2:Y:S04]  /*05e0*/  LDG.E R12, desc[UR8][R12.64+0x4] ;  /* 0x000004080c0c7981 */ /* 0x000ea8000c1e1900 */
[----:B------:R-:W2:Y:S04]  /*05f0*/  LDG.E R7, desc[UR8][R16.64] ;  /* 0x0000000810077981 */ /* 0x000ea8000c1e1900 */
[----:B------:R-:W2:Y:S04]  /*0600*/  LDG.E R14, desc[UR8][R16.64+0x8] ;  /* 0x00000808100e7981 */ /* 0x000ea8000c1e1900 */
[----:B------:R-:W3:Y:S04]  /*0610*/  LDG.E R9, desc[UR8][R8.64+0x4] ;  /* 0x0000040808097981 */ /* 0x000ee8000c1e1900 */
[----:B------:R-:W3:Y:S01]  /*0620*/  LDG.E R10, desc[UR8][R10.64+0x4] ;  /* 0x000004080a0a7981 */ /* 0x000ee2000c1e1900 */
[----:B--2---:R-:W-:-:S04]  /*0630*/  IADD3 R14, PT, PT, R14, R7, R12 ;  /* 0x000000070e0e7210 */ /* 0x004fc80007ffe00c */
[----:B---3--:R-:W-:-:S04]  /*0640*/  IADD3 R14, PT, PT, R10, R14, R9 ;  /* 0x0000000e0a0e7210 */ /* 0x008fc80007ffe009 */
[----:B------:R-:W-:-:S04]  /*0650*/  IABS R7, R14 ;  /* 0x0000000e00077213 */ /* 0x000fc80000000000 */
[----:B------:R-:W1:Y:S08]  /*0660*/  I2F.RP R18, R7 ;  /* 0x0000000700127306 */ /* 0x000e700000209400 */
[----:B-1----:R-:W1:Y:S02]  /*0670*/  MUFU.RCP R18, R18 ;  /* 0x0000001200127308 */ /* 0x002e640000001000 */
[----:B-1----:R-:W-:-:S06]  /*0680*/  VIADD R12, R18, 0xffffffe ;  /* 0x0ffffffe120c7836 */ /* 0x002fcc0000000000 */
[----:B------:R1:W2:Y:S01]  /*0690*/  F2I.FTZ.U32.TRUNC.NTZ R13, R12 ;  /* 0x0000000c000d7305 */ /* 0x0002a2000021f000 */
[----:B------:R-:W-:Y:S01]  /*06a0*/  IABS R10, R14 ;  /* 0x0000000e000a7213 */ /* 0x000fe20000000000 */
[----:B-1----:R-:W-:Y:S02]  /*06b0*/  IMAD.MOV.U32 R12, RZ, RZ, RZ ;  /* 0x000000ffff0c7224 */ /* 0x002fe400078e00ff */
[----:B--2---:R-:W-:-:S04]  /*06c0*/  IMAD.MOV R8, RZ, RZ, -R13 ;  /* 0x000000ffff087224 */ /* 0x004fc800078e0a0d */
[----:B------:R-:W-:-:S04]  /*06d0*/  IMAD R9, R8, R7, RZ ;  /* 0x0000000708097224 */ /* 0x000fc800078e02ff */
[----:B------:R-:W-:-:S04]  /*06e0*/  IMAD.HI.U32 R8, R13, R9, R12 ;  /* 0x000000090d087227 */ /* 0x000fc800078e000c */
[----:B------:R-:W-:Y:S02]  /*06f0*/  IMAD.MOV R10, RZ, RZ, -R10 ;  /* 0x000000ffff0a7224 */ /* 0x000fe400078e0a0a */
[----:B------:R-:W-:-:S04]  /*0700*/  IMAD.HI.U32 R8, R8, R7, RZ ;  /* 0x0000000708087227 */ /* 0x000fc800078e00ff */
[----:B------:R-:W-:-:S05]  /*0710*/  IMAD R10, R8, R10, R7 ;  /* 0x0000000a080a7224 */ /* 0x000fca00078e0207 */
[----:B------:R-:W-:Y:S01]  /*0720*/  ISETP.GT.U32.AND P2, PT, R7, R10, PT ;  /* 0x0000000a0700720c */ /* 0x000fe20003f44070 */
[----:B------:R-:W-:-:S04]  /*0730*/  VIADD R9, R0, 0xffffffff ;  /* 0xffffffff00097836 */ /* 0x000fc80000000000 */
[----:B------:R-:W-:-:S08]  /*0740*/  IMAD.HI R11, R9, 0x68db8bad, RZ ;  /* 0x68db8bad090b7827 */ /* 0x000fd000078e02ff */
[----:B------:R-:W-:Y:S01]  /*0750*/  @!P2 IMAD.IADD R10, R10, 0x1, -R7 ;  /* 0x000000010a0aa824 */ /* 0x000fe200078e0a07 */
[----:B------:R-:W-:-:S04]  /*0760*/  SHF.R.U32.HI R12, RZ, 0x1f, R11 ;  /* 0x0000001fff0c7819 */ /* 0x000fc8000001160b */
[-C--:B------:R-:W-:Y:S02]  /*0770*/  ISETP.GE.U32.AND P3, PT, R10, R7.reuse, PT ;  /* 0x000000070a00720c */ /* 0x080fe40003f66070 */
[----:B------:R-:W-:Y:S02]  /*0780*/  LEA.HI.SX32 R12, R11, R12, 0x14 ;  /* 0x0000000c0b0c7211 */ /* 0x000fe400078fa2ff */
[----:B------:R-:W-:Y:S01]  /*0790*/  LOP3.LUT R11, R14, R7, RZ, 0x3c, !PT ;  /* 0x000000070e0b7212 */ /* 0x000fe200078e3cff */
[----:B------:R-:W-:Y:S02]  /*07a0*/  @!P2 VIADD R8, R8, 0x1 ;  /* 0x000000010808a836 */ /* 0x000fe40000000000 */
[C---:B------:R-:W-:Y:S01]  /*07b0*/  IMAD R10, R12.reuse, 0x2712, RZ ;  /* 0x000027120c0a7824 */ /* 0x040fe200078e02ff */
[----:B------:R-:W-:Y:S01]  /*07c0*/  ISETP.GE.AND P1, PT, R11, RZ, PT ;  /* 0x000000ff0b00720c */ /* 0x000fe20003f26270 */
[----:B------:R-:W-:Y:S01]  /*07d0*/  IMAD R9, R12, -0x2710, R9 ;  /* 0xffffd8f00c097824 */ /* 0x000fe200078e0209 */
[----:B------:R-:W-:Y:S01]  /*07e0*/  ISETP.NE.AND P0, PT, R14, RZ, PT ;  /* 0x000000ff0e00720c */ /* 0x000fe20003f05270 */
[----:B------:R-:W-:-:S02]  /*07f0*/  VIADD R12, R10, 0x2712 ;  /* 0x000027120a0c7836 */ /* 0x000fc40000000000 */
[----:B------:R-:W-:Y:S01]  /*0800*/  @P3 VIADD R8, R8, 0x1 ;  /* 0x0000000108083836 */ /* 0x000fe20000000000 */
[----:B------:R-:W-:Y:S01]  /*0810*/  SHF.R.S32.HI R11, RZ, 0x1f, R9 ;  /* 0x0000001fff0b7819 */ /* 0x000fe20000011409 */
[----:B------:R-:W-:Y:S01]  /*0820*/  VIADD R14, R10, 0x4e24 ;  /* 0x00004e240a0e7836 */ /* 0x000fe20000000000 */
[C---:B------:R-:W-:Y:S01]  /*0830*/  IADD3 R13, P3, PT, R9.reuse, R12, RZ ;  /* 0x0000000c090d7210 */ /* 0x040fe20007f7e0ff */
[----:B------:R-:W-:Y:S01]  /*0840*/  IMAD.MOV.U32 R17, RZ, RZ, R8 ;  /* 0x000000ffff117224 */ /* 0x000fe200078e0008 */
[C---:B------:R-:W-:Y:S01]  /*0850*/  IADD3 R18, P2, PT, R9.reuse, R10, RZ ;  /* 0x0000000a09127210 */ /* 0x040fe20007f5e0ff */
[C---:B0-----:R-:W-:Y:S01]  /*0860*/  IMAD.IADD R15, R9.reuse, 0x1, R12 ;  /* 0x00000001090f7824 */ /* 0x041fe200078e020c */
[----:B------:R-:W-:Y:S01]  /*0870*/  IADD3 R16, P4, PT, R9, R14, RZ ;  /* 0x0000000e09107210 */ /* 0x000fe20007f9e0ff */
[----:B------:R-:W-:Y:S01]  /*0880*/  @!P1 IMAD.MOV R17, RZ, RZ, -R17 ;  /* 0x000000ffff119224 */ /* 0x000fe200078e0a11 */
[----:B------:R-:W-:Y:S02]  /*0890*/  LEA.HI.X.SX32 R20, R12, R11, 0x1, P3 ;  /* 0x0000000b0c147211 */ /* 0x000fe400018f0eff */
[----:B------:R-:W-:-:S02]  /*08a0*/  LEA R12, P1, R13, UR10, 0x2 ;  /* 0x0000000a0d0c7c11 */ /* 0x000fc4000f8210ff */
[-C--:B------:R-:W-:Y:S02]  /*08b0*/  LEA.HI.X.SX32 R9, R10, R11.reuse, 0x1, P2 ;  /* 0x0000000b0a097211 */ /* 0x080fe400010f0eff */
[----:B------:R-:W-:Y:S01]  /*08c0*/  LEA.HI.X.SX32 R11, R14, R11, 0x1, P4 ;  /* 0x0000000b0e0b7211 */ /* 0x000fe200020f0eff */
[----:B------:R-:W-:Y:S01]  /*08d0*/  IMAD.WIDE R14, R15, 0x4, R2 ;  /* 0x000000040f0e7825 */ /* 0x000fe200078e0202 */
[----:B------:R-:W-:Y:S02]  /*08e0*/  @!P0 LOP3.LUT R17, RZ, R7, RZ, 0x33, !PT ;  /* 0x00000007ff118212 */ /* 0x000fe400078e33ff */
[----:B------:R-:W-:Y:S02]  /*08f0*/  LEA R8, P2, R18, UR10, 0x2 ;  /* 0x0000000a12087c11 */ /* 0x000fe4000f8410ff */
[----:B------:R-:W-:Y:S02]  /*0900*/  LEA R10, P0, R16, UR10, 0x2 ;  /* 0x0000000a100a7c11 */ /* 0x000fe4000f8010ff */
[----:B------:R-:W-:Y:S01]  /*0910*/  LEA.HI.X R13, R13, UR11, R20, 0x2, P1 ;  /* 0x0000000b0d0d7c11 */ /* 0x000fe200088f1414 */
[----:B------:R0:W-:Y:S01]  /*0920*/  STG.E desc[UR8][R4.64+-0x4], R17 ;  /* 0xfffffc1104007986 */ /* 0x0001e2000c101908 */
[----:B------:R-:W-:-:S02]  /*0930*/  LEA.HI.X R9, R18, UR11, R9, 0x2, P2 ;  /* 0x0000000b12097c11 */ /* 0x000fc400090f1409 */
[----:B------:R-:W-:Y:S01]  /*0940*/  LEA.HI.X R11, R16, UR11, R11, 0x2, P0 ;  /* 0x0000000b100b7c11 */ /* 0x000fe200080f140b */
        /* <DEDUP_REMOVED lines=27> */
[----:B------:R-:W-:Y:S02]  /*0b00*/  IMAD R10, R9, 0x2712, RZ ;  /* 0x00002712090a7824 */ /* 0x000fe400078e02ff */
[----:B------:R-:W-:Y:S01]  /*0b10*/  @!P2 VIADD R8, R8, 0x1 ;  /* 0x000000010808a836 */ /* 0x000fe20000000000 */
[----:B------:R-:W-:Y:S01]  /*0b20*/  ISETP.GE.AND P1, PT, R11, RZ, PT ;  /* 0x000000ff0b00720c */ /* 0x000fe20003f26270 */
[----:B------:R-:W-:Y:S01]  /*0b30*/  IMAD R9, R9, -0x2710, R0 ;  /* 0xffffd8f009097824 */ /* 0x000fe200078e0200 */
[----:B------:R-:W-:Y:S01]  /*0b40*/  ISETP.NE.AND P0, PT, R18, RZ, PT ;  /* 0x000000ff1200720c */ /* 0x000fe20003f05270 */
[----:B------:R-:W-:-:S04]  /*0b50*/  VIADD R12, R10, 0x2712 ;  /* 0x000027120a0c7836 */ /* 0x000fc80000000000 */
[----:B------:R-:W-:Y:S01]  /*0b60*/  @P3 VIADD R8, R8, 0x1 ;  /* 0x0000000108083836 */ /* 0x000fe20000000000 */
[----:B------:R-:W-:Y:S01]  /*0b70*/  SHF.R.S32.HI R11, RZ, 0x1f, R9 ;  /* 0x0000001fff0b7819 */ /* 0x000fe20000011409 */
[----:B------:R-:W-:Y:S01]  /*0b80*/  VIADD R14, R10, 0x4e24 ;  /* 0x00004e240a0e7836 */ /* 0x000fe20000000000 */
[C---:B------:R-:W-:Y:S01]  /*0b90*/  IADD3 R13, P3, PT, R9.reuse, R12, RZ ;  /* 0x0000000c090d7210 */ /* 0x040fe20007f7e0ff */
[----:B0-----:R-:W-:Y:S01]  /*0ba0*/  IMAD.MOV.U32 R17, RZ, RZ, R8 ;  /* 0x000000ffff117224 */ /* 0x001fe200078e0008 */
[C---:B------:R-:W-:Y:S01]  /*0bb0*/  IADD3 R18, P2, PT, R9.reuse, R10, RZ ;  /* 0x0000000a09127210 */ /* 0x040fe20007f5e0ff */
[C---:B------:R-:W-:Y:S01]  /*0bc0*/  IMAD.IADD R15, R9.reuse, 0x1, R12 ;  /* 0x00000001090f7824 */ /* 0x040fe200078e020c */
        /* <DEDUP_REMOVED lines=19> */
[----:B------:R-:W-:-:S04]  /*0d00*/  UIADD3 UR6, UPT, UPT, UR6, 0x4, URZ ;  /* 0x0000000406067890 */ /* 0x000fc8000fffe0ff */
[----:B------:R-:W-:Y:S01]  /*0d10*/  UISETP.NE.AND UP0, UPT, UR6, 0x67, UPT ;  /* 0x000000670600788c */ /* 0x000fe2000bf05270 */
[----:B------:R-:W-:Y:S02]  /*0d20*/  VIADD R6, R6, 0x4 ;  /* 0x0000000406067836 */ /* 0x000fe40000000000 */
[----:B------:R-:W-:Y:S01]  /*0d30*/  VIADD R0, R0, 0x4 ;  /* 0x0000000400007836 */ /* 0x000fe20000000000 */
        /* <DEDUP_REMOVED lines=15> */
[----:B------:R-:W-:-:S13]  /*0e30*/  ISETP.GT.U32.AND P1, PT, R16, R7, PT ;  /* 0x000000071000720c */ /* 0x000fda0003f24070 */
[----:B------:R-:W-:-:S05]  /*0e40*/  @!P1 IMAD.IADD R7, R7, 0x1, -R16 ;  /* 0x0000000107079824 */ /* 0x000fca00078e0a10 */
[-C--:B------:R-:W-:Y:S02]  /*0e50*/  ISETP.GE.U32.AND P0, PT, R7, R16.reuse, PT ;  /* 0x000000100700720c */ /* 0x080fe40003f06070 */
[----:B------:R-:W-:Y:S01]  /*0e60*/  LOP3.LUT R7, R19, R16, RZ, 0x3c, !PT ;  /* 0x0000001013077212 */ /* 0x000fe200078e3cff */
[----:B------:R-:W-:Y:S01]  /*0e70*/  @!P1 VIADD R13, R13, 0x1 ;  /* 0x000000010d0d9836 */ /* 0x000fe20000000000 */
[----:B------:R-:W-:Y:S02]  /*0e80*/  ISETP.NE.AND P1, PT, R19, RZ, PT ;  /* 0x000000ff1300720c */ /* 0x000fe40003f25270 */
[----:B------:R-:W-:-:S07]  /*0e90*/  ISETP.GE.AND P2, PT, R7, RZ, PT ;  /* 0x000000ff0700720c */ /* 0x000fce0003f46270 */
[----:B------:R-:W-:-:S06]  /*0ea0*/  @P0 VIADD R13, R13, 0x1 ;  /* 0x000000010d0d0836 */ /* 0x000fcc0000000000 */
[----:B------:R-:W-:Y:S01]  /*0eb0*/  @!P2 IMAD.MOV R13, RZ, RZ, -R13 ;  /* 0x000000ffff0da224 */ /* 0x000fe200078e0a0d */
[----:B------:R-:W-:-:S05]  /*0ec0*/  @!P1 LOP3.LUT R13, RZ, R16, RZ, 0x33, !PT ;  /* 0x00000010ff0d9212 */ /* 0x000fca00078e33ff */
[----:B------:R0:W-:Y:S01]  /*0ed0*/  STG.E desc[UR8][R4.64+0x4], R13 ;  /* 0x0000040d04007986 */ /* 0x0001e2000c101908 */
[----:B------:R-:W-:Y:S05]  /*0ee0*/  BRA.U UP0, `(.L_x_0) ;  /* 0xfffffff1007c7547 */ /* 0x000fea000b83ffff */
[----:B------:R-:W-:Y:S05]  /*0ef0*/  EXIT ;  /* 0x000000000000794d */ /* 0x000fea0003800000 */
.L_x_1:
[----:B------:R-:W-:-:S00]  /*0f00*/  BRA `(.L_x_1) ;  /* 0xfffffffc00fc7947 */ /* 0x000fc0000383ffff */
[----:B------:R-:W-:-:S00]  /*0f10*/  NOP ;  /* 0x0000000000007918 */ /* 0x000fc00000000000 */
        /* <DEDUP_REMOVED lines=14> */
.L_x_3:


//--------------------- .text._Z9v1_kernelPiS_    --------------------------
	.section	.text._Z9v1_kernelPiS_,"ax",@progbits
	.align	128
        .global         _Z9v1_kernelPiS_
        .type           _Z9v1_kernelPiS_,@function
        .size           _Z9v1_kernelPiS_,(.L_x_4 - _Z9v1_kernelPiS_)
        .other          _Z9v1_kernelPiS_,@"STO_CUDA_ENTRY STV_DEFAULT"
_Z9v1_kernelPiS_:
.text._Z9v1_kernelPiS_:
[----:B------:R-:W-:Y:S01]  /*0000*/  LDC R1, c[0x0][0x37c] ;  /* 0x0000df00ff017b82 */ /* 0x000fe20000000800 */
[----:B------:R-:W0:Y:S07]  /*0010*/  S2R R3, SR_TID.X ;  /* 0x0000000000037919 */ /* 0x000e2e0000002100 */
[----:B------:R-:W0:Y:S01]  /*0020*/  S2UR UR4, SR_CTAID.X ;  /* 0x00000000000479c3 */ /* 0x000e220000002500 */
[----:B------:R-:W1:Y:S07]  /*0030*/  LDCU.64 UR6, c[0x0][0x380] ;  /* 0x00007000ff0677ac */ /* 0x000e6e0008000a00 */
[----:B------:R-:W0:Y:S02]  /*0040*/  LDC R0, c[0x0][0x360] ;  /* 0x0000d800ff007b82 */ /* 0x000e240000000800 */
[----:B0-----:R-:W-:Y:S01]  /*0050*/  IMAD R0, R0, UR4, R3 ;  /* 0x0000000400007c24 */ /* 0x001fe2000f8e0203 */
[----:B------:R-:W0:Y:S03]  /*0060*/  LDCU.64 UR4, c[0x0][0x358] ;  /* 0x00006b00ff0477ac */ /* 0x000e260008000a00 */
[----:B------:R-:W-:-:S05]  /*0070*/  IMAD.HI R2, R0, 0x68db8bad, RZ ;  /* 0x68db8bad00027827 */ /* 0x000fca00078e02ff */
[----:B------:R-:W-:-:S04]  /*0080*/  SHF.R.U32.HI R3, RZ, 0x1f, R2 ;  /* 0x0000001fff037819 */ /* 0x000fc80000011602 */
[----:B------:R-:W-:Y:S02]  /*0090*/  LEA.HI.SX32 R5, R2, R3, 0x14 ;  /* 0x0000000302057211 */ /* 0x000fe400078fa2ff */
[----:B------:R-:W2:Y:S03]  /*00a0*/  LDC.64 R2, c[0x0][0x380] ;  /* 0x0000e000ff027b82 */ /* 0x000ea60000000a00 */
[C---:B------:R-:W-:Y:S02]  /*00b0*/  IMAD R6, R5.reuse, 0x2712, RZ ;  /* 0x0000271205067824 */ /* 0x040fe400078e02ff */
[----:B------:R-:W-:Y:S02]  /*00c0*/  IMAD R5, R5, -0x2710, R0 ;  /* 0xffffd8f005057824 */ /* 0x000fe400078e0200 */
[C---:B------:R-:W-:Y:S02]  /*00d0*/  VIADD R8, R6.reuse, 0x2712 ;  /* 0x0000271206087836 */ /* 0x040fe40000000000 */
[----:B------:R-:W-:Y:S01]  /*00e0*/  VIADD R10, R6, 0x4e24 ;  /* 0x00004e24060a7836 */ /* 0x000fe20000000000 */
[----:B------:R-:W-:Y:S01]  /*00f0*/  SHF.R.S32.HI R9, RZ, 0x1f, R5 ;  /* 0x0000001fff097819 */ /* 0x000fe20000011405 */
[C---:B------:R-:W-:Y:S01]  /*0100*/  IMAD.IADD R7, R5.reuse, 0x1, R8 ;  /* 0x0000000105077824 */ /* 0x040fe200078e0208 */
[----:B------:R-:W-:-:S02]  /*0110*/  IADD3 R14, P2, PT, R5, R8, RZ ;  /* 0x00000008050e7210 */ /* 0x000fc40007f5e0ff */
[C---:B------:R-:W-:Y:S02]  /*0120*/  IADD3 R11, P0, PT, R5.reuse, R10, RZ ;  /* 0x0000000a050b7210 */ /* 0x040fe40007f1e0ff */
[----:B------:R-:W-:Y:S02]  /*0130*/  IADD3 R12, P1, PT, R5, R6, RZ ;  /* 0x00000006050c7210 */ /* 0x000fe40007f3e0ff */
[-C--:B------:R-:W-:Y:S02]  /*0140*/  LEA.HI.X.SX32 R15, R8, R9.reuse, 0x1, P2 ;  /* 0x00000009080f7211 */ /* 0x080fe400010f0eff */
[----:B-1----:R-:W-:Y:S02]  /*0150*/  LEA R4, P2, R14, UR6, 0x2 ;  /* 0x000000060e047c11 */ /* 0x002fe4000f8410ff */
[-C--:B------:R-:W-:Y:S02]  /*0160*/  LEA.HI.X.SX32 R10, R10, R9.reuse, 0x1, P0 ;  /* 0x000000090a0a7211 */ /* 0x080fe400000f0eff */
[----:B------:R-:W-:Y:S01]  /*0170*/  LEA.HI.X.SX32 R13, R6, R9, 0x1, P1 ;  /* 0x00000009060d7211 */ /* 0x000fe200008f0eff */
[----:B--2---:R-:W-:Y:S01]  /*0180*/  IMAD.WIDE R2, R7, 0x4, R2 ;  /* 0x0000000407027825 */ /* 0x004fe200078e0202 */
[----:B------:R-:W-:-:S02]  /*0190*/  LEA R8, P0, R12, UR6, 0x2 ;  /* 0x000000060c087c11 */ /* 0x000fc4000f8010ff */
[----:B------:R-:W-:Y:S02]  /*01a0*/  LEA.HI.X R5, R14, UR7, R15, 0x2, P2 ;  /* 0x000000070e057c11 */ /* 0x000fe400090f140f */
[C---:B------:R-:W-:Y:S02]  /*01b0*/  LEA R6, P1, R11.reuse, UR6, 0x2 ;  /* 0x000000060b067c11 */ /* 0x040fe4000f8210ff */
[----:B------:R-:W-:Y:S01]  /*01c0*/  LEA.HI.X R9, R12, UR7, R13, 0x2, P0 ;  /* 0x000000070c097c11 */ /* 0x000fe200080f140d */
[----:B0-----:R-:W2:Y:S01]  /*01d0*/  LDG.E R4, desc[UR4][R4.64+0x4] ;  /* 0x0000040404047981 */ /* 0x001ea2000c1e1900 */
[----:B------:R-:W-:-:S03]  /*01e0*/  LEA.HI.X R7, R11, UR7, R10, 0x2, P1 ;  /* 0x000000070b077c11 */ /* 0x000fc600088f140a */
[----:B------:R-:W2:Y:S04]  /*01f0*/  LDG.E R11, desc[UR4][R2.64] ;  /* 0x00000004020b7981 */ /* 0x000ea8000c1e1900 */
[----:B------:R-:W2:Y:S04]  /*0200*/  LDG.E R10, desc[UR4][R2.64+0x8] ;  /* 0x00000804020a7981 */ /* 0x000ea8000c1e1900 */
[----:B------:R-:W3:Y:S04]  /*0210*/  LDG.E R9, desc[UR4][R8.64+0x4] ;  /* 0x0000040408097981 */ /* 0x000ee8000c1e1900 */
[----:B------:R-:W3:Y:S01]  /*0220*/  LDG.E R6, desc[UR4][R6.64+0x4] ;  /* 0x0000040406067981 */ /* 0x000ee2000c1e1900 */
[----:B--2---:R-:W-:-:S04]  /*0230*/  IADD3 R10, PT, PT, R10, R11, R4 ;  /* 0x0000000b0a0a7210 */ /* 0x004fc80007ffe004 */
[----:B---3--:R-:W-:-:S04]  /*0240*/  IADD3 R10, PT, PT, R6, R10, R9 ;  /* 0x0000000a060a7210 */ /* 0x008fc80007ffe009 */
[----:B------:R-:W-:-:S04]  /*0250*/  IABS R13, R10 ;  /* 0x0000000a000d7213 */ /* 0x000fc80000000000 */
[----:B------:R-:W0:Y:S08]  /*0260*/  I2F.RP R11, R13 ;  /* 0x0000000d000b7306 */ /* 0x000e300000209400 */
[----:B0-----:R-:W0:Y:S02]  /*0270*/  MUFU.RCP R11, R11 ;  /* 0x0000000b000b7308 */ /* 0x001e240000001000 */
[----:B0-----:R-:W-:-:S06]  /*0280*/  VIADD R4, R11, 0xffffffe ;  /* 0x0ffffffe0b047836 */ /* 0x001fcc0000000000 */
[----:B------:R0:W1:Y:S02]  /*0290*/  F2I.FTZ.U32.TRUNC.NTZ R5, R4 ;  /* 0x0000000400057305 */ /* 0x000064000021f000 */
[----:B0-----:R-:W-:Y:S02]  /*02a0*/  IMAD.MOV.U32 R4, RZ, RZ, RZ ;  /* 0x000000ffff047224 */ /* 0x001fe400078e00ff */
[----:B-1----:R-:W-:-:S04]  /*02b0*/  IMAD.MOV R2, RZ, RZ, -R5 ;  /* 0x000000ffff027224 */ /* 0x002fc800078e0a05 */
[----:B------:R-:W-:Y:S01]  /*02c0*/  IMAD R3, R2, R13, RZ ;  /* 0x0000000d02037224 */ /* 0x000fe200078e02ff */
[----:B------:R-:W-:-:S03]  /*02d0*/  IABS R2, R10 ;  /* 0x0000000a00027213 */ /* 0x000fc60000000000 */
[----:B------:R-:W-:-:S04]  /*02e0*/  IMAD.HI.U32 R5, R5, R3, R4 ;  /* 0x0000000305057227 */ /* 0x000fc800078e0004 */
[----:B------:R-:W-:Y:S02]  /*02f0*/  IMAD.MOV R6, RZ, RZ, -R2 ;  /* 0x000000ffff067224 */ /* 0x000fe400078e0a02 */
[----:B------:R-:W-:Y:S01]  /*0300*/  IMAD.HI.U32 R5, R5, R13, RZ ;  /* 0x0000000d05057227 */ /* 0x000fe200078e00ff */
[----:B------:R-:W0:Y:S03]  /*0310*/  LDC.64 R2, c[0x0][0x388] ;  /* 0x0000e200ff027b82 */ /* 0x000e260000000a00 */
[----:B------:R-:W-:-:S05]  /*0320*/  IMAD R6, R5, R6, R13 ;  /* 0x0000000605067224 */ /* 0x000fca00078e020d */
[----:B------:R-:W-:Y:S02]  /*0330*/  ISETP.GT.U32.AND P2, PT, R13, R6, PT ;  /* 0x000000060d00720c */ /* 0x000fe40003f44070 */
[----:B------:R-:W-:-:S11]  /*0340*/  LOP3.LUT R4, R10, R13, RZ, 0x3c, !PT ;  /* 0x0000000d0a047212 */ /* 0x000fd600078e3cff */
[----:B------:R-:W-:Y:S01]  /*0350*/  @!P2 IMAD.IADD R6, R6, 0x1, -R13 ;  /* 0x000000010606a824 */ /* 0x000fe200078e0a0d */
[----:B------:R-:W-:-:S04]  /*0360*/  ISETP.GE.AND P1, PT, R4, RZ, PT ;  /* 0x000000ff0400720c */ /* 0x000fc80003f26270 */
[----:B------:R-:W-:Y:S01]  /*0370*/  ISETP.GE.U32.AND P0, PT, R6, R13, PT ;  /* 0x0000000d0600720c */ /* 0x000fe20003f06070 */
[----:B------:R-:W-:Y:S01]  /*0380*/  @!P2 VIADD R5, R5, 0x1 ;  /* 0x000000010505a836 */ /* 0x000fe20000000000 */
[----:B------:R-:W-:Y:S01]  /*0390*/  ISETP.NE.AND P2, PT, R10, RZ, PT ;  /* 0x000000ff0a00720c */ /* 0x000fe20003f45270 */
[----:B0-----:R-:W-:-:S10]  /*03a0*/  IMAD.WIDE R2, R0, 0x4, R2 ;  /* 0x0000000400027825 */ /* 0x001fd400078e0202 */
[----:B------:R-:W-:-:S04]  /*03b0*/  @P0 VIADD R5, R5, 0x1 ;  /* 0x0000000105050836 */ /* 0x000fc80000000000 */
[----:B------:R-:W-:Y:S01]  /*03c0*/  @!P1 IMAD.MOV R5, RZ, RZ, -R5 ;  /* 0x000000ffff059224 */ /* 0x000fe200078e0a05 */
[----:B------:R-:W-:-:S05]  /*03d0*/  @!P2 LOP3.LUT R5, RZ, R13, RZ, 0x33, !PT ;  /* 0x0000000dff05a212 */ /* 0x000fca00078e33ff */
[----:B------:R-:W-:Y:S01]  /*03e0*/  STG.E desc[UR4][R2.64], R5 ;  /* 0x0000000502007986 */ /* 0x000fe2000c101904 */
[----:B------:R-:W-:Y:S05]  /*03f0*/  EXIT ;  /* 0x000000000000794d */ /* 0x000fea0003800000 */
.L_x_2:
        /* <DEDUP_REMOVED lines=16> */
.L_x_4:


//--------------------- .nv.shared.reserved.0     --------------------------
	.section	.nv.shared.reserved.0,"aw",@nobits
	.weak		__nv_reservedSMEM_offset_0_alias
	.size		__nv_reservedSMEM_offset_0_alias, 0, 64
	.other		__nv_reservedSMEM_offset_0_alias,@"STO_CUDA_RESERVED_SHARED STV_DEFAULT"
__nv_reservedSMEM_offset_0_alias:
	.zero		0
	.zero		64


//--------------------- .nv.constant0._Z9v2_kernelPiS_ --------------------------
	.section	.nv.constant0._Z9v2_kernelPiS_,"a",@progbits
	.sectionflags	@""
	.align	4
.nv.constant0._Z9v2_kernelPiS_:
	.zero		912


//--------------------- .nv.constant0._Z9v1_kernelPiS_ --------------------------
	.section	.nv.constant0._Z9v1_kernelPiS_,"a",@progbits
	.sectionflags	@""
	.align	4
.nv.constant0._Z9v1_kernelPiS_:
	.zero		912


//--------------------- SYMBOLS --------------------------

	.type		.nv.reservedSmem.offset0,@object
	.size		.nv.reservedSmem.offset0,0x4
